	.headerflags	@"EF_CUDA_TEXMODE_UNIFIED EF_CUDA_64BIT_ADDRESS EF_CUDA_ACCELERATORS EF_CUDA_SM90 EF_CUDA_VIRTUAL_SM(EF_CUDA_SM90)"
	.elftype	@"ET_EXEC"


//--------------------- .nv.info                  --------------------------
	.section	.nv.info,"",@"SHT_CUDA_INFO"
	.align	4


	//----- nvinfo : EIATTR_REGCOUNT
	.align		4
        /*0000*/ 	.byte	0x04, 0x2f
        /*0002*/ 	.short	(.L_1 - .L_0)
	.align		4
.L_0:
        /*0004*/ 	.word	index@(triton_poi_fused_relu_1)
        /*0008*/ 	.word	0x00000008


	//----- nvinfo : EIATTR_MIN_STACK_SIZE
	.align		4
.L_1:
        /*000c*/ 	.byte	0x04, 0x12
        /*000e*/ 	.short	(.L_3 - .L_2)
	.align		4
.L_2:
        /*0010*/ 	.word	index@(triton_poi_fused_relu_1)
        /*0014*/ 	.word	0x00000000


	//----- nvinfo : EIATTR_FRAME_SIZE
	.align		4
.L_3:
        /*0018*/ 	.byte	0x04, 0x11
        /*001a*/ 	.short	(.L_5 - .L_4)
	.align		4
.L_4:
        /*001c*/ 	.word	index@(triton_poi_fused_relu_1)
        /*0020*/ 	.word	0x00000000


	//----- nvinfo : EIATTR_MIN_STACK_SIZE
	.align		4
.L_5:
        /*0024*/ 	.byte	0x04, 0x12
        /*0026*/ 	.short	(.L_7 - .L_6)
	.align		4
.L_6:
        /*0028*/ 	.word	index@(triton_poi_fused_relu_1)
        /*002c*/ 	.word	0x00000000
.L_7:


//--------------------- .nv.info.triton_poi_fused_relu_1 --------------------------
	.section	.nv.info.triton_poi_fused_relu_1,"",@"SHT_CUDA_INFO"
	.sectionflags	@""
	.align	4


	//----- nvinfo : EIATTR_CUDA_API_VERSION
	.align		4
        /*0000*/ 	.byte	0x04, 0x37
        /*0002*/ 	.short	(.L_9 - .L_8)
.L_8:
        /*0004*/ 	.word	0x0000007c


	//----- nvinfo : EIATTR_KPARAM_INFO
	.align		4
.L_9:
        /*0008*/ 	.byte	0x04, 0x17
        /*000a*/ 	.short	(.L_11 - .L_10)
.L_10:
        /*000c*/ 	.word	0x00000000
        /*0010*/ 	.short	0x0001
        /*0012*/ 	.short	0x0008
        /*0014*/ 	.byte	0x00, 0xf0, 0x11, 0x00


	//----- nvinfo : EIATTR_KPARAM_INFO
	.align		4
.L_11:
        /*0018*/ 	.byte	0x04, 0x17
        /*001a*/ 	.short	(.L_13 - .L_12)
.L_12:
        /*001c*/ 	.word	0x00000000
        /*0020*/ 	.short	0x0000
        /*0022*/ 	.short	0x0000
        /*0024*/ 	.byte	0x00, 0xf4, 0x21, 0x00


	//----- nvinfo : EIATTR_SPARSE_MMA_MASK
	.align		4
.L_13:
        /*0028*/ 	.byte	0x03, 0x50
        /*002a*/ 	.short	0x0000


	//----- nvinfo : EIATTR_MAXREG_COUNT
	.align		4
        /*002c*/ 	.byte	0x03, 0x1b
        /*002e*/ 	.short	0x00ff


	//----- nvinfo : EIATTR_EXIT_INSTR_OFFSETS
	.align		4
        /*0030*/ 	.byte	0x04, 0x1c
        /*0032*/ 	.short	(.L_15 - .L_14)


	//   ....[0]....
.L_14:
        /*0034*/ 	.word	0x00000130


	//   ....[1]....
        /*0038*/ 	.word	0x00000150


	//----- nvinfo : EIATTR_REQNTID
	.align		4
.L_15:
        /*003c*/ 	.byte	0x04, 0x10
        /*003e*/ 	.short	(.L_17 - .L_16)
.L_16:
        /*0040*/ 	.word	0x00000080
        /*0044*/ 	.word	0x00000001
        /*0048*/ 	.word	0x00000001


	//----- nvinfo : EIATTR_CRS_STACK_SIZE
	.align		4
.L_17:
        /*004c*/ 	.byte	0x04, 0x1e
        /*004e*/ 	.short	(.L_19 - .L_18)
.L_18:
        /*0050*/ 	.word	0x00000000


	//----- nvinfo : EIATTR_CBANK_PARAM_SIZE
	.align		4
.L_19:
        /*0054*/ 	.byte	0x03, 0x19
        /*0056*/ 	.short	0x000c


	//----- nvinfo : EIATTR_PARAM_CBANK
	.align		4
        /*0058*/ 	.byte	0x04, 0x0a
        /*005a*/ 	.short	(.L_21 - .L_20)
	.align		4
.L_20:
        /*005c*/ 	.word	index@(.nv.constant0.triton_poi_fused_relu_1)
        /*0060*/ 	.short	0x0210
        /*0062*/ 	.short	0x000c


	//----- nvinfo : EIATTR_SW_WAR
	.align		4
.L_21:
        /*0064*/ 	.byte	0x04, 0x36
        /*0066*/ 	.short	(.L_23 - .L_22)
.L_22:
        /*0068*/ 	.word	0x00000008
.L_23:


//--------------------- .nv.callgraph             --------------------------
	.section	.nv.callgraph,"",@"SHT_CUDA_CALLGRAPH"
	.align	4
	.sectionentsize	8
	.align		4
        /*0000*/ 	.word	0x00000000
	.align		4
        /*0004*/ 	.word	0xffffffff
	.align		4
        /*0008*/ 	.word	0x00000000
	.align		4
        /*000c*/ 	.word	0xfffffffe
	.align		4
        /*0010*/ 	.word	0x00000000
	.align		4
        /*0014*/ 	.word	0xfffffffd
	.align		4
        /*0018*/ 	.word	0x00000000
	.align		4
        /*001c*/ 	.word	0xfffffffc


//--------------------- .text.triton_poi_fused_relu_1 --------------------------
	.section	.text.triton_poi_fused_relu_1,"ax",@progbits
	.align	128
        .global         triton_poi_fused_relu_1
        .type           triton_poi_fused_relu_1,@function
        .size           triton_poi_fused_relu_1,(.L_x_3 - triton_poi_fused_relu_1)
        .other          triton_poi_fused_relu_1,@"STO_CUDA_ENTRY STV_DEFAULT"
triton_poi_fused_relu_1:
.text.triton_poi_fused_relu_1:
[----:B------:R-:W0:Y:S02]  /*0000*/  LDC R1, c[0x0][0x28] ;  /* 0x00000a00ff017b82 */ /* 0x000e240000000800 */
[----:B------:R-:W1:Y:S01]  /*0010*/  S2R R0, SR_TID.X ;  /* 0x0000000000007919 */ /* 0x000e620000002100 */
[----:B------:R-:W2:Y:S01]  /*0020*/  LDC.64 R2, c[0x0][0x210] ;  /* 0x00008400ff027b82 */ /* 0x000ea20000000a00 */
[----:B------:R-:W-:Y:S01]  /*0030*/  ULDC.64 UR4, c[0x0][0x208] ;  /* 0x0000820000047ab9 */ /* 0x000fe20000000a00 */
[----:B------:R-:W-:Y:S01]  /*0040*/  BSSY B0, `(.L_x_0) ;  /* 0x000000a000007945 */ /* 0x000fe20003800000 */
[----:B------:R-:W3:Y:S01]  /*0050*/  S2R R5, SR_CTAID.X ;  /* 0x0000000000057919 */ /* 0x000ee20000002500 */
[----:B-1----:R-:W-:-:S05]  /*0060*/  IMAD.SHL.U32 R0, R0, 0x2, RZ ;  /* 0x0000000200007824 */ /* 0x002fca00078e00ff */
[----:B------:R-:W-:-:S05]  /*0070*/  LOP3.LUT R0, R0, 0xfe, RZ, 0xc0, !PT ;  /* 0x000000fe00007812 */ /* 0x000fca00078ec0ff */
[----:B---3--:R-:W-:-:S04]  /*0080*/  IMAD R5, R5, 0x100, R0 ;  /* 0x0000010005057824 */ /* 0x008fc800078e0200 */
[C---:B--2---:R-:W-:Y:S01]  /*0090*/  IMAD.WIDE R2, R5.reuse, 0x4, R2 ;  /* 0x0000000405027825 */ /* 0x044fe200078e0202 */
[----:B------:R-:W-:Y:S02]  /*00a0*/  ISETP.GE.AND P2, PT, R5, 0x400, PT ;  /* 0x000004000500780c */ /* 0x000fe40003f46270 */
[----:B------:R-:W-:-:S11]  /*00b0*/  CS2R R4, SRZ ;  /* 0x0000000000047805 */ /* 0x000fd6000001ff00 */
[----:B------:R-:W-:Y:S05]  /*00c0*/  @P2 BRA `(.L_x_1) ;  /* 0x0000000000042947 */ /* 0x000fea0003800000 */
[----:B------:R1:W5:Y:S02]  /*00d0*/  LDG.E.64 R4, desc[UR4][R2.64] ;  /* 0x0000000402047981 */ /* 0x000364000c1e1b00 */
.L_x_1:
[----:B------:R-:W-:Y:S05]  /*00e0*/  BSYNC B0 ;  /* 0x0000000000007941 */ /* 0x000fea0003800000 */
.L_x_0:
[C---:B-----5:R-:W-:Y:S02]  /*00f0*/  FSETP.GEU.AND P0, PT, R4.reuse, RZ, PT ;  /* 0x000000ff0400720b */ /* 0x060fe40003f0e000 */
[C---:B------:R-:W-:Y:S02]  /*0100*/  FSETP.GEU.AND P1, PT, R5.reuse, RZ, PT ;  /* 0x000000ff0500720b */ /* 0x040fe40003f2e000 */
[----:B------:R-:W-:Y:S02]  /*0110*/  FSEL R4, R4, RZ, P0 ;  /* 0x000000ff04047208 */ /* 0x000fe40000000000 */
[----:B------:R-:W-:Y:S01]  /*0120*/  FSEL R5, R5, RZ, P1 ;  /* 0x000000ff05057208 */ /* 0x000fe20000800000 */
[----:B------:R-:W-:Y:S08]  /*0130*/  @P2 EXIT ;  /* 0x000000000000294d */ /* 0x000ff00003800000 */
[----:B------:R-:W-:Y:S01]  /*0140*/  STG.E.64 desc[UR4][R2.64], R4 ;  /* 0x0000000402007986 */ /* 0x000fe2000c101b04 */
[----:B------:R-:W-:Y:S05]  /*0150*/  EXIT ;  /* 0x000000000000794d */ /* 0x000fea0003800000 */
.L_x_2:
[----:B------:R-:W-:-:S00]  /*0160*/  BRA `(.L_x_2) ;  /* 0xfffffffc00fc7947 */ /* 0x000fc0000383ffff */
[----:B------:R-:W-:-:S00]  /*0170*/  NOP ;  /* 0x0000000000007918 */ /* 0x000fc00000000000 */
        /* <DEDUP_REMOVED lines=8> */
.L_x_3:


//--------------------- .nv.constant0.triton_poi_fused_relu_1 --------------------------
	.section	.nv.constant0.triton_poi_fused_relu_1,"a",@progbits
	.sectionflags	@""
	.align	4
.nv.constant0.triton_poi_fused_relu_1:
	.zero		540
